//
// Generated by NVIDIA NVVM Compiler
//
// Compiler Build ID: CL-36424714
// Cuda compilation tools, release 13.0, V13.0.88
// Based on NVVM 20.0.0
//

.version 9.0
.target sm_100
.address_size 64

	// .globl	_Z16transpose_kernelPiS_

.visible .entry _Z16transpose_kernelPiS_(
	.param .u64 .ptr .align 1 _Z16transpose_kernelPiS__param_0,
	.param .u64 .ptr .align 1 _Z16transpose_kernelPiS__param_1
)
{
	.reg .b32 	%r<14>;
	.reg .b64 	%rd<9>;

	ld.param.u64 	%rd1, [_Z16transpose_kernelPiS__param_0];
	ld.param.u64 	%rd2, [_Z16transpose_kernelPiS__param_1];
	cvta.to.global.u64 	%rd3, %rd2;
	cvta.to.global.u64 	%rd4, %rd1;
	mov.u32 	%r1, %ctaid.x;
	mov.u32 	%r2, %ntid.x;
	mov.u32 	%r3, %tid.x;
	mad.lo.s32 	%r4, %r1, %r2, %r3;
	mov.u32 	%r5, %ntid.y;
	mov.u32 	%r6, %ctaid.y;
	mov.u32 	%r7, %tid.y;
	mad.lo.s32 	%r8, %r5, %r6, %r7;
	shl.b32 	%r9, %r4, 10;
	add.s32 	%r10, %r9, %r8;
	shl.b32 	%r11, %r8, 10;
	add.s32 	%r12, %r11, %r4;
	mul.wide.s32 	%rd5, %r10, 4;
	add.s64 	%rd6, %rd4, %rd5;
	ld.global.u32 	%r13, [%rd6];
	mul.wide.s32 	%rd7, %r12, 4;
	add.s64 	%rd8, %rd3, %rd7;
	st.global.u32 	[%rd8], %r13;
	ret;

}


// ===== COMPILED SASS (sm_100) =====

	.target	sm_100

	.elftype	@"ET_EXEC"


//--------------------- .note.nv.tkinfo           --------------------------
	.section	.note.nv.tkinfo,"",@"SHT_NOTE"
	.sectionflags	@"SHF_NOTE_NV_TKINFO"
	.tkinfo
        /*0018*/ 	.word	0x00000002
        /*0030*/ 	.string	""
        /*0030*/ 	.string	"ptxas"
        /*0030*/ 	.string	"Cuda compilation tools, release 13.0, V13.0.88"
        /*0030*/ 	.string	"Build cuda_13.0.r13.0/compiler.36424714_0"
        /*0030*/ 	.string	"-arch sm_100 -m 64 "



//--------------------- .note.nv.cuinfo           --------------------------
	.section	.note.nv.cuinfo,"",@"SHT_NOTE"
	.sectionflags	@"SHF_NOTE_NV_CUINFO"
        /*0018*/ 	.short	0x0002
        /*001a*/ 	.short	0x0064
        /*001c*/ 	.short	0x0082
	.zero		2


//--------------------- .nv.info                  --------------------------
	.section	.nv.info,"",@"SHT_CUDA_INFO"
	.align	4


	//----- nvinfo : EIATTR_REGCOUNT
	.align		4
        /*0000*/ 	.byte	0x04, 0x2f
        /*0002*/ 	.short	(.L_1 - .L_0)
	.align		4
.L_0:
        /*0004*/ 	.word	index@(_Z16transpose_kernelPiS_)
        /*0008*/ 	.word	0x0000000a


	//----- nvinfo : EIATTR_FRAME_SIZE
	.align		4
.L_1:
        /*000c*/ 	.byte	0x04, 0x11
        /*000e*/ 	.short	(.L_3 - .L_2)
	.align		4
.L_2:
        /*0010*/ 	.word	index@(_Z16transpose_kernelPiS_)
        /*0014*/ 	.word	0x00000000


	//----- nvinfo : EIATTR_MIN_STACK_SIZE
	.align		4
.L_3:
        /*0018*/ 	.byte	0x04, 0x12
        /*001a*/ 	.short	(.L_5 - .L_4)
	.align		4
.L_4:
        /*001c*/ 	.word	index@(_Z16transpose_kernelPiS_)
        /*0020*/ 	.word	0x00000000
.L_5:


//--------------------- .nv.compat                --------------------------
	.section	.nv.compat,"",@"SHT_CUDA_COMPAT_INFO"
	.align	4
        /*0000*/ 	.byte	0x02, 0x09, 0x00, 0x00, 0x02, 0x02, 0x01, 0x00, 0x02, 0x05, 0x05, 0x00, 0x03, 0x07, 0x01, 0x01
        /*0010*/ 	.byte	0x02, 0x03, 0x00, 0x00, 0x02, 0x06, 0x01, 0x00, 0x04, 0x0b, 0x08, 0x00, 0x09, 0x00, 0x00, 0x00
        /*0020*/ 	.byte	0x00, 0x00, 0x00, 0x00


//--------------------- .nv.info._Z16transpose_kernelPiS_ --------------------------
	.section	.nv.info._Z16transpose_kernelPiS_,"",@"SHT_CUDA_INFO"
	.sectionflags	@""
	.align	4


	//----- nvinfo : EIATTR_CUDA_API_VERSION
	.align		4
        /*0000*/ 	.byte	0x04, 0x37
        /*0002*/ 	.short	(.L_7 - .L_6)
.L_6:
        /*0004*/ 	.word	0x00000082


	//----- nvinfo : EIATTR_KPARAM_INFO
	.align		4
.L_7:
        /*0008*/ 	.byte	0x04, 0x17
        /*000a*/ 	.short	(.L_9 - .L_8)
.L_8:
        /*000c*/ 	.word	0x00000000
        /*0010*/ 	.short	0x0001
        /*0012*/ 	.short	0x0008
        /*0014*/ 	.byte	0x00, 0xf5, 0x21, 0x00


	//----- nvinfo : EIATTR_KPARAM_INFO
	.align		4
.L_9:
        /*0018*/ 	.byte	0x04, 0x17
        /*001a*/ 	.short	(.L_11 - .L_10)
.L_10:
        /*001c*/ 	.word	0x00000000
        /*0020*/ 	.short	0x0000
        /*0022*/ 	.short	0x0000
        /*0024*/ 	.byte	0x00, 0xf5, 0x21, 0x00


	//----- nvinfo : EIATTR_SPARSE_MMA_MASK
	.align		4
.L_11:
        /*0028*/ 	.byte	0x03, 0x50
        /*002a*/ 	.short	0x0000


	//----- nvinfo : EIATTR_MAXREG_COUNT
	.align		4
        /*002c*/ 	.byte	0x03, 0x1b
        /*002e*/ 	.short	0x00ff


	//----- nvinfo : EIATTR_MERCURY_ISA_VERSION
	.align		4
        /*0030*/ 	.byte	0x03, 0x5f
        /*0032*/ 	.short	0x0101


	//----- nvinfo : EIATTR_VRC_CTA_INIT_COUNT
	.align		4
        /*0034*/ 	.byte	0x02, 0x4a
	.zero		1
	.zero		1


	//----- nvinfo : EIATTR_EXIT_INSTR_OFFSETS
	.align		4
        /*0038*/ 	.byte	0x04, 0x1c
        /*003a*/ 	.short	(.L_13 - .L_12)


	//   ....[0]....
.L_12:
        /*003c*/ 	.word	0x00000120


	//----- nvinfo : EIATTR_CBANK_PARAM_SIZE
	.align		4
.L_13:
        /*0040*/ 	.byte	0x03, 0x19
        /*0042*/ 	.short	0x0010


	//----- nvinfo : EIATTR_PARAM_CBANK
	.align		4
        /*0044*/ 	.byte	0x04, 0x0a
        /*0046*/ 	.short	(.L_15 - .L_14)
	.align		4
.L_14:
        /*0048*/ 	.word	index@(.nv.constant0._Z16transpose_kernelPiS_)
        /*004c*/ 	.short	0x0380
        /*004e*/ 	.short	0x0010


	//----- nvinfo : EIATTR_SW_WAR
	.align		4
.L_15:
        /*0050*/ 	.byte	0x04, 0x36
        /*0052*/ 	.short	(.L_17 - .L_16)
.L_16:
        /*0054*/ 	.word	0x00000008
.L_17:


//--------------------- .nv.callgraph             --------------------------
	.section	.nv.callgraph,"",@"SHT_CUDA_CALLGRAPH"
	.align	4
	.sectionentsize	8
	.align		4
        /*0000*/ 	.word	0x00000000
	.align		4
        /*0004*/ 	.word	0xffffffff
	.align		4
        /*0008*/ 	.word	0x00000000
	.align		4
        /*000c*/ 	.word	0xfffffffe
	.align		4
        /*0010*/ 	.word	0x00000000
	.align		4
        /*0014*/ 	.word	0xfffffffd
	.align		4
        /*0018*/ 	.word	0x00000000
	.align		4
        /*001c*/ 	.word	0xfffffffc


//--------------------- .text._Z16transpose_kernelPiS_ --------------------------
	.section	.text._Z16transpose_kernelPiS_,"ax",@progbits
	.align	128
        .global         _Z16transpose_kernelPiS_
        .type           _Z16transpose_kernelPiS_,@function
        .size           _Z16transpose_kernelPiS_,(.L_x_1 - _Z16transpose_kernelPiS_)
        .other          _Z16transpose_kernelPiS_,@"STO_CUDA_ENTRY STV_DEFAULT"
_Z16transpose_kernelPiS_:
.text._Z16transpose_kernelPiS_:
[----:B------:R-:W-:Y:S01]  /*0000*/  LDC R1, c[0x0][0x37c] ;  /* 0x0000df00ff017b82 */ /* 0x000fe20000000800 */
[----:B------:R-:W0:Y:S07]  /*0010*/  S2R R5, SR_TID.X ;  /* 0x0000000000057919 */ /* 0x000e2e0000002100 */
[----:B------:R-:W0:Y:S01]  /*0020*/  S2UR UR6, SR_CTAID.X ;  /* 0x00000000000679c3 */ /* 0x000e220000002500 */
[----:B------:R-:W1:Y:S01]  /*0030*/  LDCU.64 UR4, c[0x0][0x358] ;  /* 0x00006b00ff0477ac */ /* 0x000e620008000a00 */
[----:B------:R-:W2:Y:S01]  /*0040*/  S2R R7, SR_CTAID.Y ;  /* 0x0000000000077919 */ /* 0x000ea20000002600 */
[----:B------:R-:W2:Y:S05]  /*0050*/  S2R R4, SR_TID.Y ;  /* 0x0000000000047919 */ /* 0x000eaa0000002200 */
[----:B------:R-:W0:Y:S01]  /*0060*/  LDC R0, c[0x0][0x360] ;  /* 0x0000d800ff007b82 */ /* 0x000e220000000800 */
[----:B------:R-:W2:Y:S07]  /*0070*/  LDCU UR7, c[0x0][0x364] ;  /* 0x00006c80ff0777ac */ /* 0x000eae0008000800 */
[----:B------:R-:W3:Y:S01]  /*0080*/  LDC.64 R2, c[0x0][0x380] ;  /* 0x0000e000ff027b82 */ /* 0x000ee20000000a00 */
[----:B0-----:R-:W-:-:S02]  /*0090*/  IMAD R0, R0, UR6, R5 ;  /* 0x0000000600007c24 */ /* 0x001fc4000f8e0205 */
[----:B--2---:R-:W-:-:S05]  /*00a0*/  IMAD R7, R7, UR7, R4 ;  /* 0x0000000707077c24 */ /* 0x004fca000f8e0204 */
[----:B------:R-:W-:-:S05]  /*00b0*/  LEA R5, R0, R7, 0xa ;  /* 0x0000000700057211 */ /* 0x000fca00078e50ff */
[----:B---3--:R-:W-:Y:S02]  /*00c0*/  IMAD.WIDE R2, R5, 0x4, R2 ;  /* 0x0000000405027825 */ /* 0x008fe400078e0202 */
[----:B------:R-:W0:Y:S04]  /*00d0*/  LDC.64 R4, c[0x0][0x388] ;  /* 0x0000e200ff047b82 */ /* 0x000e280000000a00 */
[----:B-1----:R-:W2:Y:S01]  /*00e0*/  LDG.E R3, desc[UR4][R2.64] ;  /* 0x0000000402037981 */ /* 0x002ea2000c1e1900 */
[----:B------:R-:W-:-:S05]  /*00f0*/  LEA R7, R7, R0, 0xa ;  /* 0x0000000007077211 */ /* 0x000fca00078e50ff */
[----:B0-----:R-:W-:-:S05]  /*0100*/  IMAD.WIDE R4, R7, 0x4, R4 ;  /* 0x0000000407047825 */ /* 0x001fca00078e0204 */
[----:B--2---:R-:W-:Y:S01]  /*0110*/  STG.E desc[UR4][R4.64], R3 ;  /* 0x0000000304007986 */ /* 0x004fe2000c101904 */
[----:B------:R-:W-:Y:S05]  /*0120*/  EXIT ;  /* 0x000000000000794d */ /* 0x000fea0003800000 */
.L_x_0:
[----:B------:R-:W-:-:S00]  /*0130*/  BRA `(.L_x_0) ;  /* 0xfffffffc00fc7947 */ /* 0x000fc0000383ffff */
[----:B------:R-:W-:-:S00]  /*0140*/  NOP ;  /* 0x0000000000007918 */ /* 0x000fc00000000000 */
        /* <DEDUP_REMOVED lines=11> */
.L_x_1:


//--------------------- .nv.shared.reserved.0     --------------------------
	.section	.nv.shared.reserved.0,"aw",@nobits
	.weak		__nv_reservedSMEM_offset_0_alias
	.size		__nv_reservedSMEM_offset_0_alias, 0, 64
	.other		__nv_reservedSMEM_offset_0_alias,@"STO_CUDA_RESERVED_SHARED STV_DEFAULT"
__nv_reservedSMEM_offset_0_alias:
	.zero		0
	.zero		64


//--------------------- .nv.constant0._Z16transpose_kernelPiS_ --------------------------
	.section	.nv.constant0._Z16transpose_kernelPiS_,"a",@progbits
	.sectionflags	@""
	.align	4
.nv.constant0._Z16transpose_kernelPiS_:
	.zero		912


//--------------------- SYMBOLS --------------------------

	.type		.nv.reservedSmem.offset0,@object
	.size		.nv.reservedSmem.offset0,0x4
